//
// Generated by NVIDIA NVVM Compiler
//
// Compiler Build ID: CL-36424714
// Cuda compilation tools, release 13.0, V13.0.88
// Based on NVVM 20.0.0
//

.version 9.0
.target sm_100
.address_size 64

	// .globl	_Z12real2complexPfP6float2i

.visible .entry _Z12real2complexPfP6float2i(
	.param .u64 .ptr .align 1 _Z12real2complexPfP6float2i_param_0,
	.param .u64 .ptr .align 1 _Z12real2complexPfP6float2i_param_1,
	.param .u32 _Z12real2complexPfP6float2i_param_2
)
{
	.reg .pred 	%p<2>;
	.reg .b32 	%r<14>;
	.reg .b32 	%f<3>;
	.reg .b64 	%rd<9>;

	ld.param.u64 	%rd1, [_Z12real2complexPfP6float2i_param_0];
	ld.param.u64 	%rd2, [_Z12real2complexPfP6float2i_param_1];
	ld.param.u32 	%r2, [_Z12real2complexPfP6float2i_param_2];
	mov.u32 	%r4, %tid.x;
	mov.u32 	%r5, %ctaid.x;
	mov.u32 	%r6, %ntid.x;
	mad.lo.s32 	%r7, %r5, %r6, %r4;
	mov.u32 	%r8, %tid.y;
	mov.u32 	%r9, %ctaid.y;
	mov.u32 	%r10, %ntid.y;
	mad.lo.s32 	%r11, %r9, %r10, %r8;
	mad.lo.s32 	%r1, %r2, %r11, %r7;
	max.s32 	%r13, %r7, %r11;
	setp.ge.s32 	%p1, %r13, %r2;
	@%p1 bra 	$L__BB0_2;
	cvta.to.global.u64 	%rd3, %rd1;
	cvta.to.global.u64 	%rd4, %rd2;
	mul.wide.s32 	%rd5, %r1, 4;
	add.s64 	%rd6, %rd3, %rd5;
	ld.global.f32 	%f1, [%rd6];
	mul.wide.s32 	%rd7, %r1, 8;
	add.s64 	%rd8, %rd4, %rd7;
	mov.f32 	%f2, 0f00000000;
	st.global.v2.f32 	[%rd8], {%f1, %f2};
$L__BB0_2:
	ret;

}
	// .globl	_Z12complex2realP6float2Pfi
.visible .entry _Z12complex2realP6float2Pfi(
	.param .u64 .ptr .align 1 _Z12complex2realP6float2Pfi_param_0,
	.param .u64 .ptr .align 1 _Z12complex2realP6float2Pfi_param_1,
	.param .u32 _Z12complex2realP6float2Pfi_param_2
)
{
	.reg .pred 	%p<2>;
	.reg .b32 	%r<14>;
	.reg .b32 	%f<5>;
	.reg .b64 	%rd<9>;

	ld.param.u64 	%rd1, [_Z12complex2realP6float2Pfi_param_0];
	ld.param.u64 	%rd2, [_Z12complex2realP6float2Pfi_param_1];
	ld.param.u32 	%r3, [_Z12complex2realP6float2Pfi_param_2];
	mov.u32 	%r4, %tid.x;
	mov.u32 	%r5, %ctaid.x;
	shl.b32 	%r6, %r5, 5;
	add.s32 	%r7, %r6, %r4;
	mov.u32 	%r8, %tid.y;
	mov.u32 	%r9, %ctaid.y;
	shl.b32 	%r10, %r9, 5;
	add.s32 	%r11, %r10, %r8;
	mad.lo.s32 	%r1, %r3, %r11, %r7;
	max.s32 	%r13, %r7, %r11;
	setp.ge.s32 	%p1, %r13, %r3;
	@%p1 bra 	$L__BB1_2;
	cvta.to.global.u64 	%rd3, %rd1;
	cvta.to.global.u64 	%rd4, %rd2;
	mul.wide.s32 	%rd5, %r1, 8;
	add.s64 	%rd6, %rd3, %rd5;
	ld.global.f32 	%f1, [%rd6];
	cvt.rn.f32.u32 	%f2, %r3;
	mul.f32 	%f3, %f2, %f2;
	div.rn.f32 	%f4, %f1, %f3;
	mul.wide.s32 	%rd7, %r1, 4;
	add.s64 	%rd8, %rd4, %rd7;
	st.global.f32 	[%rd8], %f4;
$L__BB1_2:
	ret;

}


// ===== COMPILED SASS (sm_100) =====

	.target	sm_100

	.elftype	@"ET_EXEC"


//--------------------- .note.nv.tkinfo           --------------------------
	.section	.note.nv.tkinfo,"",@"SHT_NOTE"
	.sectionflags	@"SHF_NOTE_NV_TKINFO"
	.tkinfo
        /*0018*/ 	.word	0x00000002
        /*0030*/ 	.string	""
        /*0030*/ 	.string	"ptxas"
        /*0030*/ 	.string	"Cuda compilation tools, release 13.0, V13.0.88"
        /*0030*/ 	.string	"Build cuda_13.0.r13.0/compiler.36424714_0"
        /*0030*/ 	.string	"-arch sm_100 -m 64 "



//--------------------- .note.nv.cuinfo           --------------------------
	.section	.note.nv.cuinfo,"",@"SHT_NOTE"
	.sectionflags	@"SHF_NOTE_NV_CUINFO"
        /*0018*/ 	.short	0x0002
        /*001a*/ 	.short	0x0064
        /*001c*/ 	.short	0x0082
	.zero		2


//--------------------- .nv.info                  --------------------------
	.section	.nv.info,"",@"SHT_CUDA_INFO"
	.align	4


	//----- nvinfo : EIATTR_REGCOUNT
	.align		4
        /*0000*/ 	.byte	0x04, 0x2f
        /*0002*/ 	.short	(.L_1 - .L_0)
	.align		4
.L_0:
        /*0004*/ 	.word	index@(_Z12real2complexPfP6float2i)
        /*0008*/ 	.word	0x0000000c


	//----- nvinfo : EIATTR_FRAME_SIZE
	.align		4
.L_1:
        /*000c*/ 	.byte	0x04, 0x11
        /*000e*/ 	.short	(.L_3 - .L_2)
	.align		4
.L_2:
        /*0010*/ 	.word	index@(_Z12real2complexPfP6float2i)
        /*0014*/ 	.word	0x00000000


	//----- nvinfo : EIATTR_REGCOUNT
	.align		4
.L_3:
        /*0018*/ 	.byte	0x04, 0x2f
        /*001a*/ 	.short	(.L_5 - .L_4)
	.align		4
.L_4:
        /*001c*/ 	.word	index@(_Z12complex2realP6float2Pfi)
        /*0020*/ 	.word	0x00000010


	//----- nvinfo : EIATTR_FRAME_SIZE
	.align		4
.L_5:
        /*0024*/ 	.byte	0x04, 0x11
        /*0026*/ 	.short	(.L_7 - .L_6)
	.align		4
.L_6:
        /*0028*/ 	.word	index@($__internal_0_$__cuda_sm3x_div_rn_noftz_f32_slowpath)
        /*002c*/ 	.word	0x00000000


	//----- nvinfo : EIATTR_FRAME_SIZE
	.align		4
.L_7:
        /*0030*/ 	.byte	0x04, 0x11
        /*0032*/ 	.short	(.L_9 - .L_8)
	.align		4
.L_8:
        /*0034*/ 	.word	index@(_Z12complex2realP6float2Pfi)
        /*0038*/ 	.word	0x00000000


	//----- nvinfo : EIATTR_MIN_STACK_SIZE
	.align		4
.L_9:
        /*003c*/ 	.byte	0x04, 0x12
        /*003e*/ 	.short	(.L_11 - .L_10)
	.align		4
.L_10:
        /*0040*/ 	.word	index@(_Z12complex2realP6float2Pfi)
        /*0044*/ 	.word	0x00000000


	//----- nvinfo : EIATTR_MIN_STACK_SIZE
	.align		4
.L_11:
        /*0048*/ 	.byte	0x04, 0x12
        /*004a*/ 	.short	(.L_13 - .L_12)
	.align		4
.L_12:
        /*004c*/ 	.word	index@(_Z12real2complexPfP6float2i)
        /*0050*/ 	.word	0x00000000
.L_13:


//--------------------- .nv.compat                --------------------------
	.section	.nv.compat,"",@"SHT_CUDA_COMPAT_INFO"
	.align	4
        /*0000*/ 	.byte	0x02, 0x09, 0x00, 0x00, 0x02, 0x02, 0x01, 0x00, 0x02, 0x05, 0x05, 0x00, 0x03, 0x07, 0x01, 0x01
        /*0010*/ 	.byte	0x02, 0x03, 0x00, 0x00, 0x02, 0x06, 0x01, 0x00, 0x04, 0x0b, 0x08, 0x00, 0x01, 0x00, 0x00, 0x00
        /*0020*/ 	.byte	0x00, 0x00, 0x00, 0x00


//--------------------- .nv.info._Z12complex2realP6float2Pfi --------------------------
	.section	.nv.info._Z12complex2realP6float2Pfi,"",@"SHT_CUDA_INFO"
	.sectionflags	@""
	.align	4


	//----- nvinfo : EIATTR_CUDA_API_VERSION
	.align		4
        /*0000*/ 	.byte	0x04, 0x37
        /*0002*/ 	.short	(.L_15 - .L_14)
.L_14:
        /*0004*/ 	.word	0x00000082


	//----- nvinfo : EIATTR_KPARAM_INFO
	.align		4
.L_15:
        /*0008*/ 	.byte	0x04, 0x17
        /*000a*/ 	.short	(.L_17 - .L_16)
.L_16:
        /*000c*/ 	.word	0x00000000
        /*0010*/ 	.short	0x0002
        /*0012*/ 	.short	0x0010
        /*0014*/ 	.byte	0x00, 0xf0, 0x11, 0x00


	//----- nvinfo : EIATTR_KPARAM_INFO
	.align		4
.L_17:
        /*0018*/ 	.byte	0x04, 0x17
        /*001a*/ 	.short	(.L_19 - .L_18)
.L_18:
        /*001c*/ 	.word	0x00000000
        /*0020*/ 	.short	0x0001
        /*0022*/ 	.short	0x0008
        /*0024*/ 	.byte	0x00, 0xf5, 0x21, 0x00


	//----- nvinfo : EIATTR_KPARAM_INFO
	.align		4
.L_19:
        /*0028*/ 	.byte	0x04, 0x17
        /*002a*/ 	.short	(.L_21 - .L_20)
.L_20:
        /*002c*/ 	.word	0x00000000
        /*0030*/ 	.short	0x0000
        /*0032*/ 	.short	0x0000
        /*0034*/ 	.byte	0x00, 0xf5, 0x21, 0x00


	//----- nvinfo : EIATTR_SPARSE_MMA_MASK
	.align		4
.L_21:
        /*0038*/ 	.byte	0x03, 0x50
        /*003a*/ 	.short	0x0000


	//----- nvinfo : EIATTR_MAXREG_COUNT
	.align		4
        /*003c*/ 	.byte	0x03, 0x1b
        /*003e*/ 	.short	0x00ff


	//----- nvinfo : EIATTR_MERCURY_ISA_VERSION
	.align		4
        /*0040*/ 	.byte	0x03, 0x5f
        /*0042*/ 	.short	0x0101


	//----- nvinfo : EIATTR_VRC_CTA_INIT_COUNT
	.align		4
        /*0044*/ 	.byte	0x02, 0x4a
	.zero		1
	.zero		1


	//----- nvinfo : EIATTR_EXIT_INSTR_OFFSETS
	.align		4
        /*0048*/ 	.byte	0x04, 0x1c
        /*004a*/ 	.short	(.L_23 - .L_22)


	//   ....[0]....
.L_22:
        /*004c*/ 	.word	0x000000b0


	//   ....[1]....
        /*0050*/ 	.word	0x00000220


	//----- nvinfo : EIATTR_CRS_STACK_SIZE
	.align		4
.L_23:
        /*0054*/ 	.byte	0x04, 0x1e
        /*0056*/ 	.short	(.L_25 - .L_24)
.L_24:
        /*0058*/ 	.word	0x00000000


	//----- nvinfo : EIATTR_CBANK_PARAM_SIZE
	.align		4
.L_25:
        /*005c*/ 	.byte	0x03, 0x19
        /*005e*/ 	.short	0x0014


	//----- nvinfo : EIATTR_PARAM_CBANK
	.align		4
        /*0060*/ 	.byte	0x04, 0x0a
        /*0062*/ 	.short	(.L_27 - .L_26)
	.align		4
.L_26:
        /*0064*/ 	.word	index@(.nv.constant0._Z12complex2realP6float2Pfi)
        /*0068*/ 	.short	0x0380
        /*006a*/ 	.short	0x0014


	//----- nvinfo : EIATTR_SW_WAR
	.align		4
.L_27:
        /*006c*/ 	.byte	0x04, 0x36
        /*006e*/ 	.short	(.L_29 - .L_28)
.L_28:
        /*0070*/ 	.word	0x00000008
.L_29:


//--------------------- .nv.info._Z12real2complexPfP6float2i --------------------------
	.section	.nv.info._Z12real2complexPfP6float2i,"",@"SHT_CUDA_INFO"
	.sectionflags	@""
	.align	4


	//----- nvinfo : EIATTR_CUDA_API_VERSION
	.align		4
        /*0000*/ 	.byte	0x04, 0x37
        /*0002*/ 	.short	(.L_31 - .L_30)
.L_30:
        /*0004*/ 	.word	0x00000082


	//----- nvinfo : EIATTR_KPARAM_INFO
	.align		4
.L_31:
        /*0008*/ 	.byte	0x04, 0x17
        /*000a*/ 	.short	(.L_33 - .L_32)
.L_32:
        /*000c*/ 	.word	0x00000000
        /*0010*/ 	.short	0x0002
        /*0012*/ 	.short	0x0010
        /*0014*/ 	.byte	0x00, 0xf0, 0x11, 0x00


	//----- nvinfo : EIATTR_KPARAM_INFO
	.align		4
.L_33:
        /*0018*/ 	.byte	0x04, 0x17
        /*001a*/ 	.short	(.L_35 - .L_34)
.L_34:
        /*001c*/ 	.word	0x00000000
        /*0020*/ 	.short	0x0001
        /*0022*/ 	.short	0x0008
        /*0024*/ 	.byte	0x00, 0xf5, 0x21, 0x00


	//----- nvinfo : EIATTR_KPARAM_INFO
	.align		4
.L_35:
        /*0028*/ 	.byte	0x04, 0x17
        /*002a*/ 	.short	(.L_37 - .L_36)
.L_36:
        /*002c*/ 	.word	0x00000000
        /*0030*/ 	.short	0x0000
        /*0032*/ 	.short	0x0000
        /*0034*/ 	.byte	0x00, 0xf5, 0x21, 0x00


	//----- nvinfo : EIATTR_SPARSE_MMA_MASK
	.align		4
.L_37:
        /*0038*/ 	.byte	0x03, 0x50
        /*003a*/ 	.short	0x0000


	//----- nvinfo : EIATTR_MAXREG_COUNT
	.align		4
        /*003c*/ 	.byte	0x03, 0x1b
        /*003e*/ 	.short	0x00ff


	//----- nvinfo : EIATTR_MERCURY_ISA_VERSION
	.align		4
        /*0040*/ 	.byte	0x03, 0x5f
        /*0042*/ 	.short	0x0101


	//----- nvinfo : EIATTR_VRC_CTA_INIT_COUNT
	.align		4
        /*0044*/ 	.byte	0x02, 0x4a
	.zero		1
	.zero		1


	//----- nvinfo : EIATTR_EXIT_INSTR_OFFSETS
	.align		4
        /*0048*/ 	.byte	0x04, 0x1c
        /*004a*/ 	.short	(.L_39 - .L_38)


	//   ....[0]....
.L_38:
        /*004c*/ 	.word	0x000000d0


	//   ....[1]....
        /*0050*/ 	.word	0x00000160


	//----- nvinfo : EIATTR_CBANK_PARAM_SIZE
	.align		4
.L_39:
        /*0054*/ 	.byte	0x03, 0x19
        /*0056*/ 	.short	0x0014


	//----- nvinfo : EIATTR_PARAM_CBANK
	.align		4
        /*0058*/ 	.byte	0x04, 0x0a
        /*005a*/ 	.short	(.L_41 - .L_40)
	.align		4
.L_40:
        /*005c*/ 	.word	index@(.nv.constant0._Z12real2complexPfP6float2i)
        /*0060*/ 	.short	0x0380
        /*0062*/ 	.short	0x0014


	//----- nvinfo : EIATTR_SW_WAR
	.align		4
.L_41:
        /*0064*/ 	.byte	0x04, 0x36
        /*0066*/ 	.short	(.L_43 - .L_42)
.L_42:
        /*0068*/ 	.word	0x00000008
.L_43:


//--------------------- .nv.callgraph             --------------------------
	.section	.nv.callgraph,"",@"SHT_CUDA_CALLGRAPH"
	.align	4
	.sectionentsize	8
	.align		4
        /*0000*/ 	.word	0x00000000
	.align		4
        /*0004*/ 	.word	0xffffffff
	.align		4
        /*0008*/ 	.word	0x00000000
	.align		4
        /*000c*/ 	.word	0xfffffffe
	.align		4
        /*0010*/ 	.word	0x00000000
	.align		4
        /*0014*/ 	.word	0xfffffffd
	.align		4
        /*0018*/ 	.word	0x00000000
	.align		4
        /*001c*/ 	.word	0xfffffffc


//--------------------- .text._Z12complex2realP6float2Pfi --------------------------
	.section	.text._Z12complex2realP6float2Pfi,"ax",@progbits
	.align	128
        .global         _Z12complex2realP6float2Pfi
        .type           _Z12complex2realP6float2Pfi,@function
        .size           _Z12complex2realP6float2Pfi,(.L_x_15 - _Z12complex2realP6float2Pfi)
        .other          _Z12complex2realP6float2Pfi,@"STO_CUDA_ENTRY STV_DEFAULT"
_Z12complex2realP6float2Pfi:
.text._Z12complex2realP6float2Pfi:
[----:B------:R-:W-:Y:S01]  /*0000*/  LDC R1, c[0x0][0x37c] ;  /* 0x0000df00ff017b82 */ /* 0x000fe20000000800 */
[----:B------:R-:W0:Y:S01]  /*0010*/  S2R R2, SR_TID.X ;  /* 0x0000000000027919 */ /* 0x000e220000002100 */
[----:B------:R-:W1:Y:S01]  /*0020*/  LDCU UR6, c[0x0][0x390] ;  /* 0x00007200ff0677ac */ /* 0x000e620008000800 */
[----:B------:R-:W0:Y:S01]  /*0030*/  S2R R3, SR_CTAID.X ;  /* 0x0000000000037919 */ /* 0x000e220000002500 */
[----:B------:R-:W2:Y:S01]  /*0040*/  S2R R0, SR_TID.Y ;  /* 0x0000000000007919 */ /* 0x000ea20000002200 */
[----:B------:R-:W2:Y:S01]  /*0050*/  S2R R5, SR_CTAID.Y ;  /* 0x0000000000057919 */ /* 0x000ea20000002600 */
[----:B0-----:R-:W-:Y:S02]  /*0060*/  IMAD R2, R3, 0x20, R2 ;  /* 0x0000002003027824 */ /* 0x001fe400078e0202 */
[----:B--2---:R-:W-:-:S05]  /*0070*/  IMAD R3, R5, 0x20, R0 ;  /* 0x0000002005037824 */ /* 0x004fca00078e0200 */
[----:B------:R-:W-:Y:S01]  /*0080*/  VIMNMX R0, PT, PT, R2, R3, !PT ;  /* 0x0000000302007248 */ /* 0x000fe20007fe0100 */
[----:B-1----:R-:W-:-:S03]  /*0090*/  IMAD R2, R3, UR6, R2 ;  /* 0x0000000603027c24 */ /* 0x002fc6000f8e0202 */
[----:B------:R-:W-:-:S13]  /*00a0*/  ISETP.GE.AND P0, PT, R0, UR6, PT ;  /* 0x0000000600007c0c */ /* 0x000fda000bf06270 */
[----:B------:R-:W-:Y:S05]  /*00b0*/  @P0 EXIT ;  /* 0x000000000000094d */ /* 0x000fea0003800000 */
[----:B------:R-:W0:Y:S01]  /*00c0*/  LDC.64 R4, c[0x0][0x380] ;  /* 0x0000e000ff047b82 */ /* 0x000e220000000a00 */
[----:B------:R-:W1:Y:S01]  /*00d0*/  LDCU.64 UR4, c[0x0][0x358] ;  /* 0x00006b00ff0477ac */ /* 0x000e620008000a00 */
[----:B0-----:R-:W-:-:S05]  /*00e0*/  IMAD.WIDE R4, R2, 0x8, R4 ;  /* 0x0000000802047825 */ /* 0x001fca00078e0204 */
[----:B-1----:R-:W2:Y:S01]  /*00f0*/  LDG.E R0, desc[UR4][R4.64] ;  /* 0x0000000404007981 */ /* 0x002ea2000c1e1900 */
[----:B------:R-:W-:Y:S01]  /*0100*/  I2FP.F32.U32 R3, UR6 ;  /* 0x0000000600037c45 */ /* 0x000fe20008201000 */
[----:B------:R-:W-:Y:S04]  /*0110*/  BSSY.RECONVERGENT B0, `(.L_x_0) ;  /* 0x000000d000007945 */ /* 0x000fe80003800200 */
[----:B------:R-:W-:-:S04]  /*0120*/  FMUL R3, R3, R3 ;  /* 0x0000000303037220 */ /* 0x000fc80000400000 */
[----:B------:R-:W0:Y:S02]  /*0130*/  MUFU.RCP R6, R3 ;  /* 0x0000000300067308 */ /* 0x000e240000001000 */
[----:B0-----:R-:W-:-:S04]  /*0140*/  FFMA R7, -R3, R6, 1 ;  /* 0x3f80000003077423 */ /* 0x001fc80000000106 */
[----:B------:R-:W-:Y:S02]  /*0150*/  FFMA R7, R6, R7, R6 ;  /* 0x0000000706077223 */ /* 0x000fe40000000006 */
[----:B--2---:R-:W0:Y:S02]  /*0160*/  FCHK P0, R0, R3 ;  /* 0x0000000300007302 */ /* 0x004e240000000000 */
[----:B------:R-:W-:-:S04]  /*0170*/  FFMA R6, R0, R7, RZ ;  /* 0x0000000700067223 */ /* 0x000fc800000000ff */
[----:B------:R-:W-:-:S04]  /*0180*/  FFMA R8, -R3, R6, R0 ;  /* 0x0000000603087223 */ /* 0x000fc80000000100 */
[----:B------:R-:W-:Y:S01]  /*0190*/  FFMA R7, R7, R8, R6 ;  /* 0x0000000807077223 */ /* 0x000fe20000000006 */
[----:B0-----:R-:W-:Y:S06]  /*01a0*/  @!P0 BRA `(.L_x_1) ;  /* 0x00000000000c8947 */ /* 0x001fec0003800000 */
[----:B------:R-:W-:-:S07]  /*01b0*/  MOV R4, 0x1d0 ;  /* 0x000001d000047802 */ /* 0x000fce0000000f00 */
[----:B------:R-:W-:Y:S05]  /*01c0*/  CALL.REL.NOINC `($__internal_0_$__cuda_sm3x_div_rn_noftz_f32_slowpath) ;  /* 0x0000000000187944 */ /* 0x000fea0003c00000 */
[----:B------:R-:W-:-:S07]  /*01d0*/  IMAD.MOV.U32 R7, RZ, RZ, R0 ;  /* 0x000000ffff077224 */ /* 0x000fce00078e0000 */
.L_x_1:
[----:B------:R-:W-:Y:S05]  /*01e0*/  BSYNC.RECONVERGENT B0 ;  /* 0x0000000000007941 */ /* 0x000fea0003800200 */
.L_x_0:
[----:B------:R-:W0:Y:S02]  /*01f0*/  LDC.64 R4, c[0x0][0x388] ;  /* 0x0000e200ff047b82 */ /* 0x000e240000000a00 */
[----:B0-----:R-:W-:-:S05]  /*0200*/  IMAD.WIDE R2, R2, 0x4, R4 ;  /* 0x0000000402027825 */ /* 0x001fca00078e0204 */
[----:B------:R-:W-:Y:S01]  /*0210*/  STG.E desc[UR4][R2.64], R7 ;  /* 0x0000000702007986 */ /* 0x000fe2000c101904 */
[----:B------:R-:W-:Y:S05]  /*0220*/  EXIT ;  /* 0x000000000000794d */ /* 0x000fea0003800000 */
        .weak           $__internal_0_$__cuda_sm3x_div_rn_noftz_f32_slowpath
        .type           $__internal_0_$__cuda_sm3x_div_rn_noftz_f32_slowpath,@function
        .size           $__internal_0_$__cuda_sm3x_div_rn_noftz_f32_slowpath,(.L_x_15 - $__internal_0_$__cuda_sm3x_div_rn_noftz_f32_slowpath)
$__internal_0_$__cuda_sm3x_div_rn_noftz_f32_slowpath:
[--C-:B------:R-:W-:Y:S01]  /*0230*/  SHF.R.U32.HI R6, RZ, 0x17, R3.reuse ;  /* 0x00000017ff067819 */ /* 0x100fe20000011603 */
[----:B------:R-:W-:Y:S01]  /*0240*/  BSSY.RECONVERGENT B1, `(.L_x_2) ;  /* 0x0000064000017945 */ /* 0x000fe20003800200 */
[--C-:B------:R-:W-:Y:S01]  /*0250*/  SHF.R.U32.HI R5, RZ, 0x17, R0.reuse ;  /* 0x00000017ff057819 */ /* 0x100fe20000011600 */
[----:B------:R-:W-:Y:S01]  /*0260*/  IMAD.MOV.U32 R7, RZ, RZ, R0 ;  /* 0x000000ffff077224 */ /* 0x000fe200078e0000 */
[----:B------:R-:W-:Y:S01]  /*0270*/  LOP3.LUT R6, R6, 0xff, RZ, 0xc0, !PT ;  /* 0x000000ff06067812 */ /* 0x000fe200078ec0ff */
[----:B------:R-:W-:Y:S01]  /*0280*/  IMAD.MOV.U32 R8, RZ, RZ, R3 ;  /* 0x000000ffff087224 */ /* 0x000fe200078e0003 */
[----:B------:R-:W-:-:S03]  /*0290*/  LOP3.LUT R5, R5, 0xff, RZ, 0xc0, !PT ;  /* 0x000000ff05057812 */ /* 0x000fc600078ec0ff */
[----:B------:R-:W-:Y:S02]  /*02a0*/  VIADD R11, R6, 0xffffffff ;  /* 0xffffffff060b7836 */ /* 0x000fe40000000000 */
[----:B------:R-:W-:-:S03]  /*02b0*/  VIADD R10, R5, 0xffffffff ;  /* 0xffffffff050a7836 */ /* 0x000fc60000000000 */
[----:B------:R-:W-:-:S04]  /*02c0*/  ISETP.GT.U32.AND P0, PT, R11, 0xfd, PT ;  /* 0x000000fd0b00780c */ /* 0x000fc80003f04070 */
[----:B------:R-:W-:-:S13]  /*02d0*/  ISETP.GT.U32.OR P0, PT, R10, 0xfd, P0 ;  /* 0x000000fd0a00780c */ /* 0x000fda0000704470 */
[----:B------:R-:W-:Y:S01]  /*02e0*/  @!P0 IMAD.MOV.U32 R9, RZ, RZ, RZ ;  /* 0x000000ffff098224 */ /* 0x000fe200078e00ff */
[----:B------:R-:W-:Y:S06]  /*02f0*/  @!P0 BRA `(.L_x_3) ;  /* 0x00000000005c8947 */ /* 0x000fec0003800000 */
[----:B------:R-:W-:Y:S02]  /*0300*/  FSETP.GTU.FTZ.AND P0, PT, |R0|, +INF , PT ;  /* 0x7f8000000000780b */ /* 0x000fe40003f1c200 */
[----:B------:R-:W-:-:S04]  /*0310*/  FSETP.GTU.FTZ.AND P1, PT, |R3|, +INF , PT ;  /* 0x7f8000000300780b */ /* 0x000fc80003f3c200 */
[----:B------:R-:W-:-:S13]  /*0320*/  PLOP3.LUT P0, PT, P0, P1, PT, 0xf8, 0x8f ;  /* 0x00000000008f781c */ /* 0x000fda0000703f70 */
[----:B------:R-:W-:Y:S05]  /*0330*/  @P0 BRA `(.L_x_4) ;  /* 0x00000004004c0947 */ /* 0x000fea0003800000 */
[----:B------:R-:W-:-:S13]  /*0340*/  LOP3.LUT P0, RZ, R8, 0x7fffffff, R7, 0xc8, !PT ;  /* 0x7fffffff08ff7812 */ /* 0x000fda000780c807 */
[----:B------:R-:W-:Y:S05]  /*0350*/  @!P0 BRA `(.L_x_5) ;  /* 0x00000004003c8947 */ /* 0x000fea0003800000 */
[C---:B------:R-:W-:Y:S02]  /*0360*/  FSETP.NEU.FTZ.AND P2, PT, |R0|.reuse, +INF , PT ;  /* 0x7f8000000000780b */ /* 0x040fe40003f5d200 */
[----:B------:R-:W-:Y:S02]  /*0370*/  FSETP.NEU.FTZ.AND P1, PT, |R3|, +INF , PT ;  /* 0x7f8000000300780b */ /* 0x000fe40003f3d200 */
[----:B------:R-:W-:-:S11]  /*0380*/  FSETP.NEU.FTZ.AND P0, PT, |R0|, +INF , PT ;  /* 0x7f8000000000780b */ /* 0x000fd60003f1d200 */
[----:B------:R-:W-:Y:S05]  /*0390*/  @!P1 BRA !P2, `(.L_x_5) ;  /* 0x00000004002c9947 */ /* 0x000fea0005000000 */
[----:B------:R-:W-:-:S04]  /*03a0*/  LOP3.LUT P2, RZ, R7, 0x7fffffff, RZ, 0xc0, !PT ;  /* 0x7fffffff07ff7812 */ /* 0x000fc8000784c0ff */
[----:B------:R-:W-:-:S13]  /*03b0*/  PLOP3.LUT P1, PT, P1, P2, PT, 0x2f, 0xf2 ;  /* 0x0000000000f2781c */ /* 0x000fda0000f24577 */
[----:B------:R-:W-:Y:S05]  /*03c0*/  @P1 BRA `(.L_x_6) ;  /* 0x0000000400181947 */ /* 0x000fea0003800000 */
[----:B------:R-:W-:-:S04]  /*03d0*/  LOP3.LUT P1, RZ, R8, 0x7fffffff, RZ, 0xc0, !PT ;  /* 0x7fffffff08ff7812 */ /* 0x000fc8000782c0ff */
[----:B------:R-:W-:-:S13]  /*03e0*/  PLOP3.LUT P0, PT, P0, P1, PT, 0x2f, 0xf2 ;  /* 0x0000000000f2781c */ /* 0x000fda0000702577 */
[----:B------:R-:W-:Y:S05]  /*03f0*/  @P0 BRA `(.L_x_7) ;  /* 0x0000000400000947 */ /* 0x000fea0003800000 */
[----:B------:R-:W-:Y:S02]  /*0400*/  ISETP.GE.AND P0, PT, R10, RZ, PT ;  /* 0x000000ff0a00720c */ /* 0x000fe40003f06270 */
[----:B------:R-:W-:-:S11]  /*0410*/  ISETP.GE.AND P1, PT, R11, RZ, PT ;  /* 0x000000ff0b00720c */ /* 0x000fd60003f26270 */
[----:B------:R-:W-:Y:S02]  /*0420*/  @P0 IMAD.MOV.U32 R9, RZ, RZ, RZ ;  /* 0x000000ffff090224 */ /* 0x000fe400078e00ff */
[----:B------:R-:W-:Y:S01]  /*0430*/  @!P0 FFMA R7, R0, 1.84467440737095516160e+19, RZ ;  /* 0x5f80000000078823 */ /* 0x000fe200000000ff */
[----:B------:R-:W-:Y:S02]  /*0440*/  @!P0 IMAD.MOV.U32 R9, RZ, RZ, -0x40 ;  /* 0xffffffc0ff098424 */ /* 0x000fe400078e00ff */
[----:B------:R-:W-:Y:S02]  /*0450*/  @!P1 FFMA R8, R3, 1.84467440737095516160e+19, RZ ;  /* 0x5f80000003089823 */ /* 0x000fe400000000ff */
[----:B------:R-:W-:-:S07]  /*0460*/  @!P1 VIADD R9, R9, 0x40 ;  /* 0x0000004009099836 */ /* 0x000fce0000000000 */
.L_x_3:
[----:B------:R-:W-:Y:S01]  /*0470*/  LEA R3, R6, 0xc0800000, 0x17 ;  /* 0xc080000006037811 */ /* 0x000fe200078eb8ff */
[----:B------:R-:W-:Y:S01]  /*0480*/  VIADD R5, R5, 0xffffff81 ;  /* 0xffffff8105057836 */ /* 0x000fe20000000000 */
[----:B------:R-:W-:Y:S03]  /*0490*/  BSSY.RECONVERGENT B2, `(.L_x_8) ;  /* 0x0000035000027945 */ /* 0x000fe60003800200 */
[----:B------:R-:W-:Y:S01]  /*04a0*/  IMAD.IADD R3, R8, 0x1, -R3 ;  /* 0x0000000108037824 */ /* 0x000fe200078e0a03 */
[C---:B------:R-:W-:Y:S01]  /*04b0*/  IADD3 R6, PT, PT, R5.reuse, 0x7f, -R6 ;  /* 0x0000007f05067810 */ /* 0x040fe20007ffe806 */
[----:B------:R-:W-:Y:S02]  /*04c0*/  IMAD R0, R5, -0x800000, R7 ;  /* 0xff80000005007824 */ /* 0x000fe400078e0207 */
[----:B------:R-:W0:Y:S01]  /*04d0*/  MUFU.RCP R8, R3 ;  /* 0x0000000300087308 */ /* 0x000e220000001000 */
[----:B------:R-:W-:Y:S01]  /*04e0*/  FADD.FTZ R11, -R3, -RZ ;  /* 0x800000ff030b7221 */ /* 0x000fe20000010100 */
[----:B------:R-:W-:-:S03]  /*04f0*/  IMAD.IADD R6, R6, 0x1, R9 ;  /* 0x0000000106067824 */ /* 0x000fc600078e0209 */
[----:B0-----:R-:W-:-:S04]  /*0500*/  FFMA R13, R8, R11, 1 ;  /* 0x3f800000080d7423 */ /* 0x001fc8000000000b */
[----:B------:R-:W-:-:S04]  /*0510*/  FFMA R10, R8, R13, R8 ;  /* 0x0000000d080a7223 */ /* 0x000fc80000000008 */
[----:B------:R-:W-:-:S04]  /*0520*/  FFMA R7, R0, R10, RZ ;  /* 0x0000000a00077223 */ /* 0x000fc800000000ff */
[----:B------:R-:W-:-:S04]  /*0530*/  FFMA R8, R11, R7, R0 ;  /* 0x000000070b087223 */ /* 0x000fc80000000000 */
[----:B------:R-:W-:-:S04]  /*0540*/  FFMA R7, R10, R8, R7 ;  /* 0x000000080a077223 */ /* 0x000fc80000000007 */
[----:B------:R-:W-:-:S04]  /*0550*/  FFMA R8, R11, R7, R0 ;  /* 0x000000070b087223 */ /* 0x000fc80000000000 */
[----:B------:R-:W-:-:S05]  /*0560*/  FFMA R0, R10, R8, R7 ;  /* 0x000000080a007223 */ /* 0x000fca0000000007 */
[----:B------:R-:W-:-:S04]  /*0570*/  SHF.R.U32.HI R3, RZ, 0x17, R0 ;  /* 0x00000017ff037819 */ /* 0x000fc80000011600 */
[----:B------:R-:W-:-:S05]  /*0580*/  LOP3.LUT R3, R3, 0xff, RZ, 0xc0, !PT ;  /* 0x000000ff03037812 */ /* 0x000fca00078ec0ff */
[----:B------:R-:W-:-:S04]  /*0590*/  IMAD.IADD R9, R3, 0x1, R6 ;  /* 0x0000000103097824 */ /* 0x000fc800078e0206 */
[----:B------:R-:W-:-:S05]  /*05a0*/  VIADD R3, R9, 0xffffffff ;  /* 0xffffffff09037836 */ /* 0x000fca0000000000 */
[----:B------:R-:W-:-:S13]  /*05b0*/  ISETP.GE.U32.AND P0, PT, R3, 0xfe, PT ;  /* 0x000000fe0300780c */ /* 0x000fda0003f06070 */
[----:B------:R-:W-:Y:S05]  /*05c0*/  @!P0 BRA `(.L_x_9) ;  /* 0x0000000000808947 */ /* 0x000fea0003800000 */
[----:B------:R-:W-:-:S13]  /*05d0*/  ISETP.GT.AND P0, PT, R9, 0xfe, PT ;  /* 0x000000fe0900780c */ /* 0x000fda0003f04270 */
[----:B------:R-:W-:Y:S05]  /*05e0*/  @P0 BRA `(.L_x_10) ;  /* 0x00000000006c0947 */ /* 0x000fea0003800000 */
[----:B------:R-:W-:-:S13]  /*05f0*/  ISETP.GE.AND P0, PT, R9, 0x1, PT ;  /* 0x000000010900780c */ /* 0x000fda0003f06270 */
[----:B------:R-:W-:Y:S05]  /*0600*/  @P0 BRA `(.L_x_11) ;  /* 0x0000000000740947 */ /* 0x000fea0003800000 */
[----:B------:R-:W-:Y:S02]  /*0610*/  ISETP.GE.AND P0, PT, R9, -0x18, PT ;  /* 0xffffffe80900780c */ /* 0x000fe40003f06270 */
[----:B------:R-:W-:-:S11]  /*0620*/  LOP3.LUT R0, R0, 0x80000000, RZ, 0xc0, !PT ;  /* 0x8000000000007812 */ /* 0x000fd600078ec0ff */
[----:B------:R-:W-:Y:S05]  /*0630*/  @!P0 BRA `(.L_x_11) ;  /* 0x0000000000688947 */ /* 0x000fea0003800000 */
[CCC-:B------:R-:W-:Y:S01]  /*0640*/  FFMA.RZ R3, R10.reuse, R8.reuse, R7.reuse ;  /* 0x000000080a037223 */ /* 0x1c0fe2000000c007 */
[CCC-:B------:R-:W-:Y:S01]  /*0650*/  FFMA.RM R6, R10.reuse, R8.reuse, R7.reuse ;  /* 0x000000080a067223 */ /* 0x1c0fe20000004007 */
[C---:B------:R-:W-:Y:S02]  /*0660*/  ISETP.NE.AND P2, PT, R9.reuse, RZ, PT ;  /* 0x000000ff0900720c */ /* 0x040fe40003f45270 */
[----:B------:R-:W-:Y:S02]  /*0670*/  ISETP.NE.AND P1, PT, R9, RZ, PT ;  /* 0x000000ff0900720c */ /* 0x000fe40003f25270 */
[----:B------:R-:W-:Y:S01]  /*0680*/  LOP3.LUT R5, R3, 0x7fffff, RZ, 0xc0, !PT ;  /* 0x007fffff03057812 */ /* 0x000fe200078ec0ff */
[----:B------:R-:W-:Y:S01]  /*0690*/  FFMA.RP R3, R10, R8, R7 ;  /* 0x000000080a037223 */ /* 0x000fe20000008007 */
[----:B------:R-:W-:Y:S02]  /*06a0*/  VIADD R8, R9, 0x20 ;  /* 0x0000002009087836 */ /* 0x000fe40000000000 */
[----:B------:R-:W-:Y:S01]  /*06b0*/  LOP3.LUT R5, R5, 0x800000, RZ, 0xfc, !PT ;  /* 0x0080000005057812 */ /* 0x000fe200078efcff */
[----:B------:R-:W-:Y:S01]  /*06c0*/  IMAD.MOV R7, RZ, RZ, -R9 ;  /* 0x000000ffff077224 */ /* 0x000fe200078e0a09 */
[----:B------:R-:W-:-:S02]  /*06d0*/  FSETP.NEU.FTZ.AND P0, PT, R3, R6, PT ;  /* 0x000000060300720b */ /* 0x000fc40003f1d000 */
[----:B------:R-:W-:Y:S02]  /*06e0*/  SHF.L.U32 R8, R5, R8, RZ ;  /* 0x0000000805087219 */ /* 0x000fe400000006ff */
[----:B------:R-:W-:Y:S02]  /*06f0*/  SEL R6, R7, RZ, P2 ;  /* 0x000000ff07067207 */ /* 0x000fe40001000000 */
[----:B------:R-:W-:Y:S02]  /*0700*/  ISETP.NE.AND P1, PT, R8, RZ, P1 ;  /* 0x000000ff0800720c */ /* 0x000fe40000f25270 */
[----:B------:R-:W-:Y:S02]  /*0710*/  SHF.R.U32.HI R6, RZ, R6, R5 ;  /* 0x00000006ff067219 */ /* 0x000fe40000011605 */
[----:B------:R-:W-:Y:S02]  /*0720*/  PLOP3.LUT P0, PT, P0, P1, PT, 0xf8, 0x8f ;  /* 0x00000000008f781c */ /* 0x000fe40000703f70 */
[----:B------:R-:W-:-:S02]  /*0730*/  SHF.R.U32.HI R8, RZ, 0x1, R6 ;  /* 0x00000001ff087819 */ /* 0x000fc40000011606 */
[----:B------:R-:W-:-:S04]  /*0740*/  SEL R3, RZ, 0x1, !P0 ;  /* 0x00000001ff037807 */ /* 0x000fc80004000000 */
[----:B------:R-:W-:-:S04]  /*0750*/  LOP3.LUT R3, R3, 0x1, R8, 0xf8, !PT ;  /* 0x0000000103037812 */ /* 0x000fc800078ef808 */
[----:B------:R-:W-:-:S05]  /*0760*/  LOP3.LUT R3, R3, R6, RZ, 0xc0, !PT ;  /* 0x0000000603037212 */ /* 0x000fca00078ec0ff */
[----:B------:R-:W-:-:S05]  /*0770*/  IMAD.IADD R3, R8, 0x1, R3 ;  /* 0x0000000108037824 */ /* 0x000fca00078e0203 */
[----:B------:R-:W-:Y:S01]  /*0780*/  LOP3.LUT R0, R3, R0, RZ, 0xfc, !PT ;  /* 0x0000000003007212 */ /* 0x000fe200078efcff */
[----:B------:R-:W-:Y:S06]  /*0790*/  BRA `(.L_x_11) ;  /* 0x0000000000107947 */ /* 0x000fec0003800000 */
.L_x_10:
[----:B------:R-:W-:-:S04]  /*07a0*/  LOP3.LUT R0, R0, 0x80000000, RZ, 0xc0, !PT ;  /* 0x8000000000007812 */ /* 0x000fc800078ec0ff */
[----:B------:R-:W-:Y:S01]  /*07b0*/  LOP3.LUT R0, R0, 0x7f800000, RZ, 0xfc, !PT ;  /* 0x7f80000000007812 */ /* 0x000fe200078efcff */
[----:B------:R-:W-:Y:S06]  /*07c0*/  BRA `(.L_x_11) ;  /* 0x0000000000047947 */ /* 0x000fec0003800000 */
.L_x_9:
[----:B------:R-:W-:-:S07]  /*07d0*/  IMAD R0, R6, 0x800000, R0 ;  /* 0x0080000006007824 */ /* 0x000fce00078e0200 */
.L_x_11:
[----:B------:R-:W-:Y:S05]  /*07e0*/  BSYNC.RECONVERGENT B2 ;  /* 0x0000000000027941 */ /* 0x000fea0003800200 */
.L_x_8:
[----:B------:R-:W-:Y:S05]  /*07f0*/  BRA `(.L_x_12) ;  /* 0x0000000000207947 */ /* 0x000fea0003800000 */
.L_x_7:
[----:B------:R-:W-:-:S04]  /*0800*/  LOP3.LUT R0, R8, 0x80000000, R7, 0x48, !PT ;  /* 0x8000000008007812 */ /* 0x000fc800078e4807 */
[----:B------:R-:W-:Y:S01]  /*0810*/  LOP3.LUT R0, R0, 0x7f800000, RZ, 0xfc, !PT ;  /* 0x7f80000000007812 */ /* 0x000fe200078efcff */
[----:B------:R-:W-:Y:S06]  /*0820*/  BRA `(.L_x_12) ;  /* 0x0000000000147947 */ /* 0x000fec0003800000 */
.L_x_6:
[----:B------:R-:W-:Y:S01]  /*0830*/  LOP3.LUT R0, R8, 0x80000000, R7, 0x48, !PT ;  /* 0x8000000008007812 */ /* 0x000fe200078e4807 */
[----:B------:R-:W-:Y:S06]  /*0840*/  BRA `(.L_x_12) ;  /* 0x00000000000c7947 */ /* 0x000fec0003800000 */
.L_x_5:
[----:B------:R-:W0:Y:S01]  /*0850*/  MUFU.RSQ R0, -QNAN ;  /* 0xffc0000000007908 */ /* 0x000e220000001400 */
[----:B------:R-:W-:Y:S05]  /*0860*/  BRA `(.L_x_12) ;  /* 0x0000000000047947 */ /* 0x000fea0003800000 */
.L_x_4:
[----:B------:R-:W-:-:S07]  /*0870*/  FADD.FTZ R0, R0, R3 ;  /* 0x0000000300007221 */ /* 0x000fce0000010000 */
.L_x_12:
[----:B------:R-:W-:Y:S05]  /*0880*/  BSYNC.RECONVERGENT B1 ;  /* 0x0000000000017941 */ /* 0x000fea0003800200 */
.L_x_2:
[----:B------:R-:W-:-:S04]  /*0890*/  IMAD.MOV.U32 R5, RZ, RZ, 0x0 ;  /* 0x00000000ff057424 */ /* 0x000fc800078e00ff */
[----:B0-----:R-:W-:Y:S05]  /*08a0*/  RET.REL.NODEC R4 `(_Z12complex2realP6float2Pfi) ;  /* 0xfffffff404d47950 */ /* 0x001fea0003c3ffff */
.L_x_13:
[----:B------:R-:W-:-:S00]  /*08b0*/  BRA `(.L_x_13) ;  /* 0xfffffffc00fc7947 */ /* 0x000fc0000383ffff */
[----:B------:R-:W-:-:S00]  /*08c0*/  NOP ;  /* 0x0000000000007918 */ /* 0x000fc00000000000 */
        /* <DEDUP_REMOVED lines=11> */
.L_x_15:


//--------------------- .text._Z12real2complexPfP6float2i --------------------------
	.section	.text._Z12real2complexPfP6float2i,"ax",@progbits
	.align	128
        .global         _Z12real2complexPfP6float2i
        .type           _Z12real2complexPfP6float2i,@function
        .size           _Z12real2complexPfP6float2i,(.L_x_17 - _Z12real2complexPfP6float2i)
        .other          _Z12real2complexPfP6float2i,@"STO_CUDA_ENTRY STV_DEFAULT"
_Z12real2complexPfP6float2i:
.text._Z12real2complexPfP6float2i:
[----:B------:R-:W-:Y:S01]  /*0000*/  LDC R1, c[0x0][0x37c] ;  /* 0x0000df00ff017b82 */ /* 0x000fe20000000800 */
[----:B------:R-:W0:Y:S07]  /*0010*/  S2R R0, SR_TID.X ;  /* 0x0000000000007919 */ /* 0x000e2e0000002100 */
[----:B------:R-:W0:Y:S01]  /*0020*/  S2UR UR4, SR_CTAID.X ;  /* 0x00000000000479c3 */ /* 0x000e220000002500 */
[----:B------:R-:W1:Y:S01]  /*0030*/  LDCU UR6, c[0x0][0x390] ;  /* 0x00007200ff0677ac */ /* 0x000e620008000800 */
[----:B------:R-:W2:Y:S06]  /*0040*/  S2R R2, SR_TID.Y ;  /* 0x0000000000027919 */ /* 0x000eac0000002200 */
[----:B------:R-:W0:Y:S08]  /*0050*/  LDC R3, c[0x0][0x360] ;  /* 0x0000d800ff037b82 */ /* 0x000e300000000800 */
[----:B------:R-:W2:Y:S08]  /*0060*/  S2UR UR5, SR_CTAID.Y ;  /* 0x00000000000579c3 */ /* 0x000eb00000002600 */
[----:B------:R-:W2:Y:S01]  /*0070*/  LDC R5, c[0x0][0x364] ;  /* 0x0000d900ff057b82 */ /* 0x000ea20000000800 */
[----:B0-----:R-:W-:-:S02]  /*0080*/  IMAD R0, R3, UR4, R0 ;  /* 0x0000000403007c24 */ /* 0x001fc4000f8e0200 */
[----:B--2---:R-:W-:-:S04]  /*0090*/  IMAD R3, R5, UR5, R2 ;  /* 0x0000000505037c24 */ /* 0x004fc8000f8e0202 */
[----:B-1----:R-:W-:Y:S01]  /*00a0*/  IMAD R7, R3, UR6, R0 ;  /* 0x0000000603077c24 */ /* 0x002fe2000f8e0200 */
[----:B------:R-:W-:-:S04]  /*00b0*/  VIMNMX R2, PT, PT, R0, R3, !PT ;  /* 0x0000000300027248 */ /* 0x000fc80007fe0100 */
[----:B------:R-:W-:-:S13]  /*00c0*/  ISETP.GE.AND P0, PT, R2, UR6, PT ;  /* 0x0000000602007c0c */ /* 0x000fda000bf06270 */
[----:B------:R-:W-:Y:S05]  /*00d0*/  @P0 EXIT ;  /* 0x000000000000094d */ /* 0x000fea0003800000 */
[----:B------:R-:W0:Y:S01]  /*00e0*/  LDC.64 R2, c[0x0][0x380] ;  /* 0x0000e000ff027b82 */ /* 0x000e220000000a00 */
[----:B------:R-:W1:Y:S07]  /*00f0*/  LDCU.64 UR4, c[0x0][0x358] ;  /* 0x00006b00ff0477ac */ /* 0x000e6e0008000a00 */
[----:B------:R-:W2:Y:S01]  /*0100*/  LDC.64 R4, c[0x0][0x388] ;  /* 0x0000e200ff047b82 */ /* 0x000ea20000000a00 */
[----:B0-----:R-:W-:-:S05]  /*0110*/  IMAD.WIDE R2, R7, 0x4, R2 ;  /* 0x0000000407027825 */ /* 0x001fca00078e0202 */
[----:B-1----:R-:W3:Y:S01]  /*0120*/  LDG.E R8, desc[UR4][R2.64] ;  /* 0x0000000402087981 */ /* 0x002ee2000c1e1900 */
[----:B------:R-:W-:Y:S02]  /*0130*/  HFMA2 R9, -RZ, RZ, 0, 0 ;  /* 0x00000000ff097431 */ /* 0x000fe400000001ff */
[----:B--2---:R-:W-:-:S05]  /*0140*/  IMAD.WIDE R4, R7, 0x8, R4 ;  /* 0x0000000807047825 */ /* 0x004fca00078e0204 */
[----:B---3--:R-:W-:Y:S01]  /*0150*/  STG.E.64 desc[UR4][R4.64], R8 ;  /* 0x0000000804007986 */ /* 0x008fe2000c101b04 */
[----:B------:R-:W-:Y:S05]  /*0160*/  EXIT ;  /* 0x000000000000794d */ /* 0x000fea0003800000 */
.L_x_14:
        /* <DEDUP_REMOVED lines=9> */
.L_x_17:


//--------------------- .nv.shared.reserved.0     --------------------------
	.section	.nv.shared.reserved.0,"aw",@nobits
	.weak		__nv_reservedSMEM_offset_0_alias
	.size		__nv_reservedSMEM_offset_0_alias, 0, 64
	.other		__nv_reservedSMEM_offset_0_alias,@"STO_CUDA_RESERVED_SHARED STV_DEFAULT"
__nv_reservedSMEM_offset_0_alias:
	.zero		0
	.zero		64


//--------------------- .nv.constant0._Z12complex2realP6float2Pfi --------------------------
	.section	.nv.constant0._Z12complex2realP6float2Pfi,"a",@progbits
	.sectionflags	@""
	.align	4
.nv.constant0._Z12complex2realP6float2Pfi:
	.zero		916


//--------------------- .nv.constant0._Z12real2complexPfP6float2i --------------------------
	.section	.nv.constant0._Z12real2complexPfP6float2i,"a",@progbits
	.sectionflags	@""
	.align	4
.nv.constant0._Z12real2complexPfP6float2i:
	.zero		916


//--------------------- SYMBOLS --------------------------

	.type		.nv.reservedSmem.offset0,@object
	.size		.nv.reservedSmem.offset0,0x4
